	.headerflags	@"EF_CUDA_TEXMODE_UNIFIED EF_CUDA_64BIT_ADDRESS EF_CUDA_ACCELERATORS EF_CUDA_SM90 EF_CUDA_VIRTUAL_SM(EF_CUDA_SM90)"
	.elftype	@"ET_EXEC"


//--------------------- .nv.info                  --------------------------
	.section	.nv.info,"",@"SHT_CUDA_INFO"
	.align	4


	//----- nvinfo : EIATTR_REGCOUNT
	.align		4
        /*0000*/ 	.byte	0x04, 0x2f
        /*0002*/ 	.short	(.L_1 - .L_0)
	.align		4
.L_0:
        /*0004*/ 	.word	index@(triton_poi_fused__unsafe_index_add_mul_sub_12)
        /*0008*/ 	.word	0x0000001e


	//----- nvinfo : EIATTR_MIN_STACK_SIZE
	.align		4
.L_1:
        /*000c*/ 	.byte	0x04, 0x12
        /*000e*/ 	.short	(.L_3 - .L_2)
	.align		4
.L_2:
        /*0010*/ 	.word	index@(triton_poi_fused__unsafe_index_add_mul_sub_12)
        /*0014*/ 	.word	0x00000000


	//----- nvinfo : EIATTR_FRAME_SIZE
	.align		4
.L_3:
        /*0018*/ 	.byte	0x04, 0x11
        /*001a*/ 	.short	(.L_5 - .L_4)
	.align		4
.L_4:
        /*001c*/ 	.word	index@(triton_poi_fused__unsafe_index_add_mul_sub_12)
        /*0020*/ 	.word	0x00000000


	//----- nvinfo : EIATTR_MIN_STACK_SIZE
	.align		4
.L_5:
        /*0024*/ 	.byte	0x04, 0x12
        /*0026*/ 	.short	(.L_7 - .L_6)
	.align		4
.L_6:
        /*0028*/ 	.word	index@(triton_poi_fused__unsafe_index_add_mul_sub_12)
        /*002c*/ 	.word	0x00000000
.L_7:


//--------------------- .nv.info.triton_poi_fused__unsafe_index_add_mul_sub_12 --------------------------
	.section	.nv.info.triton_poi_fused__unsafe_index_add_mul_sub_12,"",@"SHT_CUDA_INFO"
	.sectionflags	@""
	.align	4


	//----- nvinfo : EIATTR_CUDA_API_VERSION
	.align		4
        /*0000*/ 	.byte	0x04, 0x37
        /*0002*/ 	.short	(.L_9 - .L_8)
.L_8:
        /*0004*/ 	.word	0x0000007c


	//----- nvinfo : EIATTR_KPARAM_INFO
	.align		4
.L_9:
        /*0008*/ 	.byte	0x04, 0x17
        /*000a*/ 	.short	(.L_11 - .L_10)
.L_10:
        /*000c*/ 	.word	0x00000000
        /*0010*/ 	.short	0x0008
        /*0012*/ 	.short	0x0040
        /*0014*/ 	.byte	0x00, 0xf0, 0x11, 0x00


	//----- nvinfo : EIATTR_KPARAM_INFO
	.align		4
.L_11:
        /*0018*/ 	.byte	0x04, 0x17
        /*001a*/ 	.short	(.L_13 - .L_12)
.L_12:
        /*001c*/ 	.word	0x00000000
        /*0020*/ 	.short	0x0007
        /*0022*/ 	.short	0x0038
        /*0024*/ 	.byte	0x00, 0xf4, 0x21, 0x00


	//----- nvinfo : EIATTR_KPARAM_INFO
	.align		4
.L_13:
        /*0028*/ 	.byte	0x04, 0x17
        /*002a*/ 	.short	(.L_15 - .L_14)
.L_14:
        /*002c*/ 	.word	0x00000000
        /*0030*/ 	.short	0x0006
        /*0032*/ 	.short	0x0030
        /*0034*/ 	.byte	0x00, 0xf4, 0x21, 0x00


	//----- nvinfo : EIATTR_KPARAM_INFO
	.align		4
.L_15:
        /*0038*/ 	.byte	0x04, 0x17
        /*003a*/ 	.short	(.L_17 - .L_16)
.L_16:
        /*003c*/ 	.word	0x00000000
        /*0040*/ 	.short	0x0005
        /*0042*/ 	.short	0x0028
        /*0044*/ 	.byte	0x00, 0xf4, 0x21, 0x00


	//----- nvinfo : EIATTR_KPARAM_INFO
	.align		4
.L_17:
        /*0048*/ 	.byte	0x04, 0x17
        /*004a*/ 	.short	(.L_19 - .L_18)
.L_18:
        /*004c*/ 	.word	0x00000000
        /*0050*/ 	.short	0x0004
        /*0052*/ 	.short	0x0020
        /*0054*/ 	.byte	0x00, 0xf4, 0x21, 0x00


	//----- nvinfo : EIATTR_KPARAM_INFO
	.align		4
.L_19:
        /*0058*/ 	.byte	0x04, 0x17
        /*005a*/ 	.short	(.L_21 - .L_20)
.L_20:
        /*005c*/ 	.word	0x00000000
        /*0060*/ 	.short	0x0003
        /*0062*/ 	.short	0x0018
        /*0064*/ 	.byte	0x00, 0xf4, 0x21, 0x00


	//----- nvinfo : EIATTR_KPARAM_INFO
	.align		4
.L_21:
        /*0068*/ 	.byte	0x04, 0x17
        /*006a*/ 	.short	(.L_23 - .L_22)
.L_22:
        /*006c*/ 	.word	0x00000000
        /*0070*/ 	.short	0x0002
        /*0072*/ 	.short	0x0010
        /*0074*/ 	.byte	0x00, 0xf4, 0x21, 0x00


	//----- nvinfo : EIATTR_KPARAM_INFO
	.align		4
.L_23:
        /*0078*/ 	.byte	0x04, 0x17
        /*007a*/ 	.short	(.L_25 - .L_24)
.L_24:
        /*007c*/ 	.word	0x00000000
        /*0080*/ 	.short	0x0001
        /*0082*/ 	.short	0x0008
        /*0084*/ 	.byte	0x00, 0xf4, 0x21, 0x00


	//----- nvinfo : EIATTR_KPARAM_INFO
	.align		4
.L_25:
        /*0088*/ 	.byte	0x04, 0x17
        /*008a*/ 	.short	(.L_27 - .L_26)
.L_26:
        /*008c*/ 	.word	0x00000000
        /*0090*/ 	.short	0x0000
        /*0092*/ 	.short	0x0000
        /*0094*/ 	.byte	0x00, 0xf4, 0x21, 0x00


	//----- nvinfo : EIATTR_SPARSE_MMA_MASK
	.align		4
.L_27:
        /*0098*/ 	.byte	0x03, 0x50
        /*009a*/ 	.short	0x0000


	//----- nvinfo : EIATTR_MAXREG_COUNT
	.align		4
        /*009c*/ 	.byte	0x03, 0x1b
        /*009e*/ 	.short	0x00ff


	//----- nvinfo : EIATTR_EXIT_INSTR_OFFSETS
	.align		4
        /*00a0*/ 	.byte	0x04, 0x1c
        /*00a2*/ 	.short	(.L_29 - .L_28)


	//   ....[0]....
.L_28:
        /*00a4*/ 	.word	0x000007a0


	//----- nvinfo : EIATTR_REQNTID
	.align		4
.L_29:
        /*00a8*/ 	.byte	0x04, 0x10
        /*00aa*/ 	.short	(.L_31 - .L_30)
.L_30:
        /*00ac*/ 	.word	0x00000100
        /*00b0*/ 	.word	0x00000001
        /*00b4*/ 	.word	0x00000001


	//----- nvinfo : EIATTR_CBANK_PARAM_SIZE
	.align		4
.L_31:
        /*00b8*/ 	.byte	0x03, 0x19
        /*00ba*/ 	.short	0x0044


	//----- nvinfo : EIATTR_PARAM_CBANK
	.align		4
        /*00bc*/ 	.byte	0x04, 0x0a
        /*00be*/ 	.short	(.L_33 - .L_32)
	.align		4
.L_32:
        /*00c0*/ 	.word	index@(.nv.constant0.triton_poi_fused__unsafe_index_add_mul_sub_12)
        /*00c4*/ 	.short	0x0210
        /*00c6*/ 	.short	0x0044


	//----- nvinfo : EIATTR_SW_WAR
	.align		4
.L_33:
        /*00c8*/ 	.byte	0x04, 0x36
        /*00ca*/ 	.short	(.L_35 - .L_34)
.L_34:
        /*00cc*/ 	.word	0x00000008
.L_35:


//--------------------- .nv.callgraph             --------------------------
	.section	.nv.callgraph,"",@"SHT_CUDA_CALLGRAPH"
	.align	4
	.sectionentsize	8
	.align		4
        /*0000*/ 	.word	0x00000000
	.align		4
        /*0004*/ 	.word	0xffffffff
	.align		4
        /*0008*/ 	.word	0x00000000
	.align		4
        /*000c*/ 	.word	0xfffffffe
	.align		4
        /*0010*/ 	.word	0x00000000
	.align		4
        /*0014*/ 	.word	0xfffffffd
	.align		4
        /*0018*/ 	.word	0x00000000
	.align		4
        /*001c*/ 	.word	0xfffffffc


//--------------------- .text.triton_poi_fused__unsafe_index_add_mul_sub_12 --------------------------
	.section	.text.triton_poi_fused__unsafe_index_add_mul_sub_12,"ax",@progbits
	.align	128
        .global         triton_poi_fused__unsafe_index_add_mul_sub_12
        .type           triton_poi_fused__unsafe_index_add_mul_sub_12,@function
        .size           triton_poi_fused__unsafe_index_add_mul_sub_12,(.L_x_1 - triton_poi_fused__unsafe_index_add_mul_sub_12)
        .other          triton_poi_fused__unsafe_index_add_mul_sub_12,@"STO_CUDA_ENTRY STV_DEFAULT"
triton_poi_fused__unsafe_index_add_mul_sub_12:
.text.triton_poi_fused__unsafe_index_add_mul_sub_12:
[----:B------:R-:W-:Y:S01]  /*0000*/  LDC R1, c[0x0][0x28] ;  /* 0x00000a00ff017b82 */ /* 0x000fe20000000800 */
[----:B------:R-:W1:Y:S07]  /*0010*/  S2R R2, SR_TID.X ;  /* 0x0000000000027919 */ /* 0x000e6e0000002100 */
[----:B------:R-:W2:Y:S01]  /*0020*/  LDC.64 R16, c[0x0][0x218] ;  /* 0x00008600ff107b82 */ /* 0x000ea20000000a00 */
[----:B------:R-:W-:Y:S01]  /*0030*/  ULDC.64 UR4, c[0x0][0x208] ;  /* 0x0000820000047ab9 */ /* 0x000fe20000000a00 */
[----:B------:R-:W-:Y:S01]  /*0040*/  ULDC.64 UR6, c[0x0][0x228] ;  /* 0x00008a0000067ab9 */ /* 0x000fe20000000a00 */
[----:B------:R-:W3:Y:S05]  /*0050*/  S2R R0, SR_CTAID.X ;  /* 0x0000000000007919 */ /* 0x000eea0000002500 */
[----:B------:R-:W4:Y:S01]  /*0060*/  LDC.64 R12, c[0x0][0x220] ;  /* 0x00008800ff0c7b82 */ /* 0x000f220000000a00 */
[----:B-1----:R-:W-:-:S05]  /*0070*/  IMAD.SHL.U32 R2, R2, 0x2, RZ ;  /* 0x0000000202027824 */ /* 0x002fca00078e00ff */
[----:B------:R-:W-:-:S05]  /*0080*/  LOP3.LUT R3, R2, 0x1fe, RZ, 0xc0, !PT ;  /* 0x000001fe02037812 */ /* 0x000fca00078ec0ff */
[----:B---3--:R-:W-:-:S05]  /*0090*/  IMAD R4, R0, 0x200, R3 ;  /* 0x0000020000047824 */ /* 0x008fca00078e0203 */
[----:B------:R-:W-:-:S04]  /*00a0*/  SHF.R.S32.HI R3, RZ, 0x1f, R4 ;  /* 0x0000001fff037819 */ /* 0x000fc80000011404 */
[----:B------:R-:W-:-:S04]  /*00b0*/  LEA.HI R6, R3, R4, RZ, 0x3 ;  /* 0x0000000403067211 */ /* 0x000fc800078f18ff */
[----:B------:R-:W-:Y:S02]  /*00c0*/  SHF.R.S32.HI R5, RZ, 0x3, R6 ;  /* 0x00000003ff057819 */ /* 0x000fe40000011406 */
[----:B------:R-:W-:Y:S02]  /*00d0*/  LOP3.LUT R7, R6, 0xfffffff8, RZ, 0xc0, !PT ;  /* 0xfffffff806077812 */ /* 0x000fe400078ec0ff */
[----:B------:R-:W-:-:S04]  /*00e0*/  LEA.HI R2, R5, R5, RZ, 0x3 ;  /* 0x0000000505027211 */ /* 0x000fc800078f18ff */
[----:B------:R-:W-:Y:S02]  /*00f0*/  LOP3.LUT R8, R2, 0xfffffff8, RZ, 0xc0, !PT ;  /* 0xfffffff802087812 */ /* 0x000fe400078ec0ff */
[----:B------:R-:W1:Y:S03]  /*0100*/  LDC.64 R2, c[0x0][0x240] ;  /* 0x00009000ff027b82 */ /* 0x000e660000000a00 */
[----:B------:R-:W-:-:S04]  /*0110*/  IMAD.IADD R5, R5, 0x1, -R8 ;  /* 0x0000000105057824 */ /* 0x000fc800078e0a08 */
[----:B--2---:R-:W-:Y:S01]  /*0120*/  IMAD.WIDE R16, R5, 0x8, R16 ;  /* 0x0000000805107825 */ /* 0x004fe200078e0210 */
[----:B------:R-:W2:Y:S05]  /*0130*/  LDC.64 R8, c[0x0][0x230] ;  /* 0x00008c00ff087b82 */ /* 0x000eaa0000000a00 */
[----:B------:R-:W3:Y:S01]  /*0140*/  LDG.E.EL.64 R16, desc[UR4][R16.64] ;  /* 0x0000000410107981 */ /* 0x000ee2000c2e1b00 */
[----:B------:R-:W-:-:S04]  /*0150*/  IMAD.IADD R6, R4, 0x1, -R7 ;  /* 0x0000000104067824 */ /* 0x000fc800078e0a07 */
[----:B----4-:R-:W-:-:S04]  /*0160*/  IMAD.WIDE R12, R6, 0x8, R12 ;  /* 0x00000008060c7825 */ /* 0x010fc800078e020c */
[----:B-1----:R-:W-:Y:S02]  /*0170*/  IMAD.WIDE R2, R5, 0x8, R2 ;  /* 0x0000000805027825 */ /* 0x002fe400078e0202 */
[----:B------:R-:W4:Y:S04]  /*0180*/  LDG.E.EL.128 R12, desc[UR4][R12.64] ;  /* 0x000000040c0c7981 */ /* 0x000f28000c2e1d00 */
[----:B------:R-:W5:Y:S01]  /*0190*/  LDG.E.EL.64 R2, desc[UR4][R2.64] ;  /* 0x0000000402027981 */ /* 0x000f62000c2e1b00 */
[----:B--2---:R-:W-:-:S06]  /*01a0*/  IMAD.WIDE R8, R6, 0x8, R8 ;  /* 0x0000000806087825 */ /* 0x004fcc00078e0208 */
[----:B------:R-:W2:Y:S01]  /*01b0*/  LDG.E.EL.128 R8, desc[UR4][R8.64] ;  /* 0x0000000408087981 */ /* 0x000ea2000c2e1d00 */
[----:B------:R-:W-:Y:S02]  /*01c0*/  SHF.R.S32.HI R0, RZ, 0x16, R0 ;  /* 0x00000016ff007819 */ /* 0x000fe40000011400 */
[----:B---3--:R-:W-:-:S04]  /*01d0*/  SHF.R.U32.HI R7, RZ, 0x1d, R17 ;  /* 0x0000001dff077819 */ /* 0x008fc80000011611 */
[----:B------:R-:W-:-:S04]  /*01e0*/  LOP3.LUT R7, R7, 0x4, RZ, 0xc0, !PT ;  /* 0x0000000407077812 */ /* 0x000fc800078ec0ff */
[----:B------:R-:W-:Y:S02]  /*01f0*/  IADD3 R16, P0, R16, R7, RZ ;  /* 0x0000000710107210 */ /* 0x000fe40007f1e0ff */
[----:B----4-:R-:W-:-:S03]  /*0200*/  SHF.R.U32.HI R18, RZ, 0x1b, R13 ;  /* 0x0000001bff127819 */ /* 0x010fc6000001160d */
[----:B------:R-:W-:Y:S01]  /*0210*/  IMAD.X R17, RZ, RZ, R17, P0 ;  /* 0x000000ffff117224 */ /* 0x000fe200000e0611 */
[----:B------:R-:W-:Y:S02]  /*0220*/  LEA R21, P0, R12, UR6, 0x2 ;  /* 0x000000060c157c11 */ /* 0x000fe4000f8010ff */
[----:B------:R-:W-:Y:S02]  /*0230*/  LOP3.LUT R18, R18, 0x10, RZ, 0xc0, !PT ;  /* 0x0000001012127812 */ /* 0x000fe400078ec0ff */
[----:B-----5:R-:W-:Y:S02]  /*0240*/  SHF.R.U32.HI R19, RZ, 0x1d, R3 ;  /* 0x0000001dff137819 */ /* 0x020fe40000011603 */
[----:B------:R-:W-:Y:S02]  /*0250*/  LEA.HI.X R13, R12, UR7, R13, 0x2, P0 ;  /* 0x000000070c0d7c11 */ /* 0x000fe400080f140d */
[----:B------:R-:W-:Y:S02]  /*0260*/  SHF.R.U32.HI R12, RZ, 0x1b, R15 ;  /* 0x0000001bff0c7819 */ /* 0x000fe4000001160f */
[----:B------:R-:W-:-:S02]  /*0270*/  LOP3.LUT R19, R19, 0x4, RZ, 0xc0, !PT ;  /* 0x0000000413137812 */ /* 0x000fc400078ec0ff */
[----:B------:R-:W-:Y:S02]  /*0280*/  LEA R7, P1, R14, UR6, 0x2 ;  /* 0x000000060e077c11 */ /* 0x000fe4000f8210ff */
[----:B------:R-:W-:Y:S02]  /*0290*/  LOP3.LUT R12, R12, 0x10, RZ, 0xc0, !PT ;  /* 0x000000100c0c7812 */ /* 0x000fe400078ec0ff */
[----:B------:R-:W-:Y:S02]  /*02a0*/  IADD3 R18, P0, R18, R21, RZ ;  /* 0x0000001512127210 */ /* 0x000fe40007f1e0ff */
[----:B------:R-:W-:Y:S02]  /*02b0*/  IADD3 R2, P2, R2, R19, RZ ;  /* 0x0000001302027210 */ /* 0x000fe40007f5e0ff */
[----:B------:R-:W-:Y:S02]  /*02c0*/  LEA.HI.X R15, R14, UR7, R15, 0x2, P1 ;  /* 0x000000070e0f7c11 */ /* 0x000fe400088f140f */
[----:B------:R-:W-:Y:S01]  /*02d0*/  SGXT R19, R0, 0x1 ;  /* 0x000000010013781a */ /* 0x000fe20000000200 */
[----:B------:R-:W-:Y:S01]  /*02e0*/  IMAD.X R3, RZ, RZ, R3, P2 ;  /* 0x000000ffff037224 */ /* 0x000fe200010e0603 */
[----:B------:R-:W-:Y:S01]  /*02f0*/  IADD3 R12, P1, R12, R7, RZ ;  /* 0x000000070c0c7210 */ /* 0x000fe20007f3e0ff */
[----:B------:R-:W-:Y:S01]  /*0300*/  IMAD.X R7, RZ, RZ, R13, P0 ;  /* 0x000000ffff077224 */ /* 0x000fe200000e060d */
[C---:B------:R-:W-:Y:S01]  /*0310*/  SHF.L.U64.HI R0, R16.reuse, 0x4, R17 ;  /* 0x0000000410007819 */ /* 0x040fe20000010211 */
[----:B------:R-:W-:Y:S01]  /*0320*/  IMAD.SHL.U32 R16, R16, 0x10, RZ ;  /* 0x0000001010107824 */ /* 0x000fe200078e00ff */
[----:B------:R-:W-:Y:S01]  /*0330*/  LEA.HI R19, R19, R4, RZ, 0x6 ;  /* 0x0000000413137211 */ /* 0x000fe200078f30ff */
[C---:B------:R-:W-:Y:S01]  /*0340*/  IMAD.SHL.U32 R13, R2.reuse, 0x10, RZ ;  /* 0x00000010020d7824 */ /* 0x040fe200078e00ff */
[----:B------:R-:W-:Y:S01]  /*0350*/  SHF.L.U64.HI R22, R2, 0x4, R3 ;  /* 0x0000000402167819 */ /* 0x000fe20000010203 */
[----:B------:R-:W-:Y:S01]  /*0360*/  IMAD.X R15, RZ, RZ, R15, P1 ;  /* 0x000000ffff0f7224 */ /* 0x000fe200008e060f */
[----:B------:R-:W-:-:S02]  /*0370*/  IADD3 R24, P0, R16, R18, RZ ;  /* 0x0000001210187210 */ /* 0x000fc40007f1e0ff */
[----:B------:R-:W-:Y:S02]  /*0380*/  IADD3 R18, P2, R13, R18, RZ ;  /* 0x000000120d127210 */ /* 0x000fe40007f5e0ff */
[----:B------:R-:W-:Y:S02]  /*0390*/  SHF.R.S32.HI R23, RZ, 0x6, R19 ;  /* 0x00000006ff177819 */ /* 0x000fe40000011413 */
[----:B------:R-:W-:Y:S01]  /*03a0*/  IADD3 R20, P1, R12, R16, RZ ;  /* 0x000000100c147210 */ /* 0x000fe20007f3e0ff */
[----:B------:R-:W-:Y:S01]  /*03b0*/  IMAD.X R19, R22, 0x1, R7, P2 ;  /* 0x0000000116137824 */ /* 0x000fe200010e0607 */
[----:B--2---:R-:W-:Y:S01]  /*03c0*/  SHF.R.U32.HI R26, RZ, 0x1b, R9 ;  /* 0x0000001bff1a7819 */ /* 0x004fe20000011609 */
[----:B------:R-:W-:Y:S01]  /*03d0*/  IMAD.SHL.U32 R23, R23, 0x10, RZ ;  /* 0x0000001017177824 */ /* 0x000fe200078e00ff */
[----:B------:R-:W-:Y:S01]  /*03e0*/  SHF.R.U32.HI R14, RZ, 0x1b, R11 ;  /* 0x0000001bff0e7819 */ /* 0x000fe2000001160b */
[----:B------:R-:W-:Y:S01]  /*03f0*/  IMAD.X R21, R15, 0x1, R0, P1 ;  /* 0x000000010f157824 */ /* 0x000fe200008e0600 */
[----:B------:R-:W-:Y:S01]  /*0400*/  IADD3.X R25, R0, R7, RZ, P0, !PT ;  /* 0x0000000700197210 */ /* 0x000fe200007fe4ff */
[----:B------:R-:W-:Y:S01]  /*0410*/  IMAD.WIDE R18, R23, 0x4, R18 ;  /* 0x0000000417127825 */ /* 0x000fe200078e0212 */
[----:B------:R-:W-:-:S03]  /*0420*/  LEA R17, P1, R10, UR6, 0x2 ;  /* 0x000000060a117c11 */ /* 0x000fc6000f8210ff */
[C---:B------:R-:W-:Y:S01]  /*0430*/  IMAD.WIDE R20, R23.reuse, 0x4, R20 ;  /* 0x0000000417147825 */ /* 0x040fe200078e0214 */
[----:B------:R1:W2:Y:S01]  /*0440*/  LDG.E.EL R3, desc[UR4][R18.64] ;  /* 0x0000000412037981 */ /* 0x0002a2000c2e1900 */
[----:B------:R-:W-:Y:S02]  /*0450*/  LEA R27, P0, R8, UR6, 0x2 ;  /* 0x00000006081b7c11 */ /* 0x000fe4000f8010ff */
[----:B------:R-:W-:Y:S01]  /*0460*/  LOP3.LUT R26, R26, 0x10, RZ, 0xc0, !PT ;  /* 0x000000101a1a7812 */ /* 0x000fe200078ec0ff */
[----:B------:R3:W4:Y:S01]  /*0470*/  LDG.E.EL R2, desc[UR4][R20.64] ;  /* 0x0000000414027981 */ /* 0x000722000c2e1900 */
[----:B------:R-:W-:Y:S01]  /*0480*/  LOP3.LUT R14, R14, 0x10, RZ, 0xc0, !PT ;  /* 0x000000100e0e7812 */ /* 0x000fe200078ec0ff */
[----:B------:R-:W-:Y:S01]  /*0490*/  IMAD.WIDE R24, R23, 0x4, R24 ;  /* 0x0000000417187825 */ /* 0x000fe200078e0218 */
[----:B------:R-:W-:Y:S01]  /*04a0*/  LEA.HI.X R11, R10, UR7, R11, 0x2, P1 ;  /* 0x000000070a0b7c11 */ /* 0x000fe200088f140b */
[----:B-1----:R-:W1:Y:S01]  /*04b0*/  LDC.64 R18, c[0x0][0x238] ;  /* 0x00008e00ff127b82 */ /* 0x002e620000000a00 */
[----:B------:R-:W-:-:S02]  /*04c0*/  LEA.HI.X R9, R8, UR7, R9, 0x2, P0 ;  /* 0x0000000708097c11 */ /* 0x000fc400080f1409 */
[----:B------:R-:W5:Y:S01]  /*04d0*/  LDG.E.EL R7, desc[UR4][R24.64] ;  /* 0x0000000418077981 */ /* 0x000f62000c2e1900 */
[----:B------:R-:W-:Y:S02]  /*04e0*/  IADD3 R10, P4, R26, R27, RZ ;  /* 0x0000001b1a0a7210 */ /* 0x000fe40007f9e0ff */
[----:B---3--:R-:W-:Y:S02]  /*04f0*/  IADD3 R20, P5, R13, R12, RZ ;  /* 0x0000000c0d147210 */ /* 0x008fe40007fbe0ff */
[----:B------:R-:W-:Y:S02]  /*0500*/  IADD3 R8, P3, R14, R17, RZ ;  /* 0x000000110e087210 */ /* 0x000fe40007f7e0ff */
[----:B------:R-:W-:Y:S01]  /*0510*/  IADD3 R14, P2, R10, R16, RZ ;  /* 0x000000100a0e7210 */ /* 0x000fe20007f5e0ff */
[----:B------:R-:W-:Y:S01]  /*0520*/  IMAD.X R21, R22, 0x1, R15, P5 ;  /* 0x0000000116157824 */ /* 0x000fe200028e060f */
[----:B------:R-:W-:Y:S02]  /*0530*/  IADD3 R12, P1, R13, R10, RZ ;  /* 0x0000000a0d0c7210 */ /* 0x000fe40007f3e0ff */
[----:B------:R-:W-:-:S02]  /*0540*/  IADD3 R10, P0, R8, R16, RZ ;  /* 0x00000010080a7210 */ /* 0x000fc40007f1e0ff */
[----:B------:R-:W-:Y:S01]  /*0550*/  IADD3 R8, P5, R13, R8, RZ ;  /* 0x000000080d087210 */ /* 0x000fe20007fbe0ff */
[----:B------:R-:W3:Y:S01]  /*0560*/  LDC.64 R16, c[0x0][0x248] ;  /* 0x00009200ff107b82 */ /* 0x000ee20000000a00 */
[----:B------:R-:W-:Y:S01]  /*0570*/  IMAD.X R13, RZ, RZ, R9, P4 ;  /* 0x000000ffff0d7224 */ /* 0x000fe200020e0609 */
[----:B------:R-:W-:-:S03]  /*0580*/  IADD3.X R9, RZ, R11, RZ, P3, !PT ;  /* 0x0000000bff097210 */ /* 0x000fc60001ffe4ff */
[--C-:B------:R-:W-:Y:S02]  /*0590*/  IMAD.X R15, R13, 0x1, R0.reuse, P2 ;  /* 0x000000010d0f7824 */ /* 0x100fe400010e0600 */
[C---:B------:R-:W-:Y:S02]  /*05a0*/  IMAD.X R13, R22.reuse, 0x1, R13, P1 ;  /* 0x00000001160d7824 */ /* 0x040fe400008e060d */
[----:B------:R-:W-:Y:S02]  /*05b0*/  IMAD.X R11, R9, 0x1, R0, P0 ;  /* 0x00000001090b7824 */ /* 0x000fe400000e0600 */
[----:B------:R-:W-:Y:S02]  /*05c0*/  IMAD.X R9, R22, 0x1, R9, P5 ;  /* 0x0000000116097824 */ /* 0x000fe400028e0609 */
[----:B------:R-:W-:-:S04]  /*05d0*/  IMAD.WIDE R12, R23, 0x4, R12 ;  /* 0x00000004170c7825 */ /* 0x000fc800078e020c */
[C---:B------:R-:W-:Y:S02]  /*05e0*/  IMAD.WIDE R20, R23.reuse, 0x4, R20 ;  /* 0x0000000417147825 */ /* 0x040fe400078e0214 */
[----:B------:R-:W2:Y:S02]  /*05f0*/  LDG.E.EL R12, desc[UR4][R12.64] ;  /* 0x000000040c0c7981 */ /* 0x000ea4000c2e1900 */
[C---:B------:R-:W-:Y:S02]  /*0600*/  IMAD.WIDE R14, R23.reuse, 0x4, R14 ;  /* 0x00000004170e7825 */ /* 0x040fe400078e020e */
[----:B------:R-:W4:Y:S02]  /*0610*/  LDG.E.EL R20, desc[UR4][R20.64] ;  /* 0x0000000414147981 */ /* 0x000f24000c2e1900 */
[C---:B------:R-:W-:Y:S02]  /*0620*/  IMAD.WIDE R10, R23.reuse, 0x4, R10 ;  /* 0x00000004170a7825 */ /* 0x040fe400078e020a */
[----:B------:R-:W5:Y:S02]  /*0630*/  LDG.E.EL R14, desc[UR4][R14.64] ;  /* 0x000000040e0e7981 */ /* 0x000f64000c2e1900 */
[----:B------:R-:W-:-:S02]  /*0640*/  IMAD.WIDE R8, R23, 0x4, R8 ;  /* 0x0000000417087825 */ /* 0x000fc400078e0208 */
[----:B------:R-:W4:Y:S02]  /*0650*/  LDG.E.EL R11, desc[UR4][R10.64] ;  /* 0x000000040a0b7981 */ /* 0x000f24000c2e1900 */
[----:B-1----:R-:W-:Y:S02]  /*0660*/  IMAD.WIDE R18, R6, 0x4, R18 ;  /* 0x0000000406127825 */ /* 0x002fe400078e0212 */
[----:B------:R-:W4:Y:S04]  /*0670*/  LDG.E.EL R9, desc[UR4][R8.64] ;  /* 0x0000000408097981 */ /* 0x000f28000c2e1900 */
[----:B------:R-:W4:Y:S01]  /*0680*/  LDG.E.EL.64 R18, desc[UR4][R18.64] ;  /* 0x0000000412127981 */ /* 0x000f22000c2e1b00 */
[----:B---3--:R-:W-:Y:S02]  /*0690*/  IMAD.WIDE R22, R5, 0x4, R16 ;  /* 0x0000000405167825 */ /* 0x008fe400078e0210 */
[----:B------:R-:W1:Y:S04]  /*06a0*/  LDC.64 R16, c[0x0][0x210] ;  /* 0x00008400ff107b82 */ /* 0x000e680000000a00 */
[----:B------:R-:W3:Y:S01]  /*06b0*/  LDG.E.EL R22, desc[UR4][R22.64] ;  /* 0x0000000416167981 */ /* 0x000ee2000c2e1900 */
[----:B-1----:R-:W-:-:S04]  /*06c0*/  IMAD.WIDE R16, R4, 0x4, R16 ;  /* 0x0000000404107825 */ /* 0x002fc800078e0210 */
[----:B--2---:R-:W-:Y:S01]  /*06d0*/  FADD R0, -R3, R12 ;  /* 0x0000000c03007221 */ /* 0x004fe20000000100 */
[----:B-----5:R-:W-:Y:S01]  /*06e0*/  FADD R5, -R7, R14 ;  /* 0x0000000e07057221 */ /* 0x020fe20000000100 */
[----:B----4-:R-:W-:Y:S01]  /*06f0*/  FADD R6, -R2, R11 ;  /* 0x0000000b02067221 */ /* 0x010fe20000000100 */
[----:B------:R-:W-:Y:S01]  /*0700*/  FADD R15, -R20, R9 ;  /* 0x00000009140f7221 */ /* 0x000fe20000000100 */
[C---:B------:R-:W-:Y:S01]  /*0710*/  FFMA R0, R18.reuse, R0, R3 ;  /* 0x0000000012007223 */ /* 0x040fe20000000003 */
[----:B------:R-:W-:Y:S01]  /*0720*/  FFMA R5, R18, R5, R7 ;  /* 0x0000000512057223 */ /* 0x000fe20000000007 */
[C---:B------:R-:W-:Y:S01]  /*0730*/  FFMA R3, R19.reuse, R6, R2 ;  /* 0x0000000613037223 */ /* 0x040fe20000000002 */
[----:B------:R-:W-:Y:S02]  /*0740*/  FFMA R20, R19, R15, R20 ;  /* 0x0000000f13147223 */ /* 0x000fe40000000014 */
[----:B------:R-:W-:Y:S02]  /*0750*/  FADD R0, -R5, R0 ;  /* 0x0000000005007221 */ /* 0x000fe40000000100 */
[----:B------:R-:W-:-:S02]  /*0760*/  FADD R20, -R3, R20 ;  /* 0x0000001403147221 */ /* 0x000fc40000000100 */
[C---:B---3--:R-:W-:Y:S02]  /*0770*/  FFMA R2, R22.reuse, R0, R5 ;  /* 0x0000000016027223 */ /* 0x048fe40000000005 */
[----:B------:R-:W-:-:S05]  /*0780*/  FFMA R3, R22, R20, R3 ;  /* 0x0000001416037223 */ /* 0x000fca0000000003 */
[----:B------:R-:W-:Y:S01]  /*0790*/  STG.E.64 desc[UR4][R16.64], R2 ;  /* 0x0000000210007986 */ /* 0x000fe2000c101b04 */
[----:B------:R-:W-:Y:S05]  /*07a0*/  EXIT ;  /* 0x000000000000794d */ /* 0x000fea0003800000 */
.L_x_0:
[----:B------:R-:W-:-:S00]  /*07b0*/  BRA `(.L_x_0) ;  /* 0xfffffffc00fc7947 */ /* 0x000fc0000383ffff */
[----:B------:R-:W-:-:S00]  /*07c0*/  NOP ;  /* 0x0000000000007918 */ /* 0x000fc00000000000 */
        /* <DEDUP_REMOVED lines=11> */
.L_x_1:


//--------------------- .nv.constant0.triton_poi_fused__unsafe_index_add_mul_sub_12 --------------------------
	.section	.nv.constant0.triton_poi_fused__unsafe_index_add_mul_sub_12,"a",@progbits
	.sectionflags	@""
	.align	4
.nv.constant0.triton_poi_fused__unsafe_index_add_mul_sub_12:
	.zero		596
